//
// Generated by NVIDIA NVVM Compiler
//
// Compiler Build ID: CL-36424714
// Cuda compilation tools, release 13.0, V13.0.88
// Based on NVVM 20.0.0
//

.version 9.0
.target sm_100
.address_size 64

	// .globl	_Z27convolution_2D_tiled_kernelPfS_iiii
.const .align 4 .b8 c_M[1156];
// _ZZ27convolution_2D_tiled_kernelPfS_iiiiE4N_ds has been demoted

.visible .entry _Z27convolution_2D_tiled_kernelPfS_iiii(
	.param .u64 .ptr .align 1 _Z27convolution_2D_tiled_kernelPfS_iiii_param_0,
	.param .u64 .ptr .align 1 _Z27convolution_2D_tiled_kernelPfS_iiii_param_1,
	.param .u32 _Z27convolution_2D_tiled_kernelPfS_iiii_param_2,
	.param .u32 _Z27convolution_2D_tiled_kernelPfS_iiii_param_3,
	.param .u32 _Z27convolution_2D_tiled_kernelPfS_iiii_param_4,
	.param .u32 _Z27convolution_2D_tiled_kernelPfS_iiii_param_5
)
{
	.reg .pred 	%p<19>;
	.reg .b32 	%r<74>;
	.reg .b32 	%f<72>;
	.reg .b64 	%rd<25>;
	// demoted variable
	.shared .align 4 .b8 _ZZ27convolution_2D_tiled_kernelPfS_iiiiE4N_ds[9216];
	ld.param.u64 	%rd5, [_Z27convolution_2D_tiled_kernelPfS_iiii_param_0];
	ld.param.u64 	%rd6, [_Z27convolution_2D_tiled_kernelPfS_iiii_param_1];
	ld.param.u32 	%r28, [_Z27convolution_2D_tiled_kernelPfS_iiii_param_2];
	ld.param.u32 	%r29, [_Z27convolution_2D_tiled_kernelPfS_iiii_param_3];
	ld.param.u32 	%r30, [_Z27convolution_2D_tiled_kernelPfS_iiii_param_4];
	ld.param.u32 	%r31, [_Z27convolution_2D_tiled_kernelPfS_iiii_param_5];
	mov.u32 	%r1, %tid.x;
	mov.u32 	%r2, %tid.y;
	mov.u32 	%r32, %ctaid.y;
	shl.b32 	%r33, %r32, 5;
	add.s32 	%r3, %r33, %r2;
	mov.u32 	%r34, %ctaid.x;
	shl.b32 	%r35, %r34, 5;
	add.s32 	%r4, %r35, %r1;
	shr.u32 	%r36, %r31, 31;
	add.s32 	%r37, %r31, %r36;
	shr.s32 	%r38, %r37, 1;
	sub.s32 	%r5, %r3, %r38;
	sub.s32 	%r6, %r4, %r38;
	setp.ge.s32 	%p1, %r5, %r28;
	or.b32  	%r39, %r6, %r5;
	setp.lt.s32 	%p2, %r39, 0;
	setp.ge.s32 	%p3, %r6, %r29;
	or.pred  	%p4, %p1, %p3;
	or.pred  	%p5, %p4, %p2;
	@%p5 bra 	$L__BB0_2;
	cvta.to.global.u64 	%rd7, %rd6;
	mad.lo.s32 	%r45, %r5, %r30, %r6;
	mul.wide.s32 	%rd8, %r45, 4;
	add.s64 	%rd9, %rd7, %rd8;
	ld.global.f32 	%f15, [%rd9];
	mov.u32 	%r46, _ZZ27convolution_2D_tiled_kernelPfS_iiiiE4N_ds;
	mad.lo.s32 	%r47, %r2, 192, %r46;
	shl.b32 	%r48, %r1, 2;
	add.s32 	%r49, %r47, %r48;
	st.shared.f32 	[%r49], %f15;
	bra.uni 	$L__BB0_3;
$L__BB0_2:
	mov.u32 	%r40, _ZZ27convolution_2D_tiled_kernelPfS_iiiiE4N_ds;
	mad.lo.s32 	%r41, %r2, 192, %r40;
	shl.b32 	%r42, %r1, 2;
	add.s32 	%r43, %r41, %r42;
	mov.b32 	%r44, 0;
	st.shared.u32 	[%r43], %r44;
$L__BB0_3:
	bar.sync 	0;
	or.b32  	%r50, %r2, %r1;
	and.b32  	%r51, %r50, 992;
	setp.ne.s32 	%p6, %r51, 0;
	@%p6 bra 	$L__BB0_20;
	setp.lt.s32 	%p7, %r31, 1;
	mov.f32 	%f70, 0f00000000;
	@%p7 bra 	$L__BB0_18;
	and.b32  	%r7, %r31, 7;
	add.s32 	%r8, %r7, -1;
	and.b32  	%r9, %r31, 3;
	and.b32  	%r10, %r31, 2147483640;
	and.b32  	%r11, %r31, 1;
	neg.s32 	%r12, %r10;
	shl.b32 	%r53, %r1, 2;
	mov.u32 	%r54, _ZZ27convolution_2D_tiled_kernelPfS_iiiiE4N_ds;
	add.s32 	%r55, %r53, %r54;
	add.s32 	%r13, %r55, 16;
	mov.f32 	%f70, 0f00000000;
	mov.b32 	%r68, 0;
	mov.u64 	%rd14, c_M;
$L__BB0_6:
	setp.lt.u32 	%p8, %r31, 8;
	add.s32 	%r15, %r68, %r2;
	mov.b32 	%r72, 0;
	@%p8 bra 	$L__BB0_9;
	mul.wide.u32 	%rd10, %r68, 68;
	add.s64 	%rd12, %rd14, %rd10;
	add.s64 	%rd24, %rd12, 16;
	mad.lo.s32 	%r69, %r15, 192, %r13;
	mov.u32 	%r70, %r12;
$L__BB0_8:
	.pragma "nounroll";
	ld.const.f32 	%f19, [%rd24+-16];
	ld.shared.f32 	%f20, [%r69+-16];
	fma.rn.f32 	%f21, %f19, %f20, %f70;
	ld.const.f32 	%f22, [%rd24+-12];
	ld.shared.f32 	%f23, [%r69+-12];
	fma.rn.f32 	%f24, %f22, %f23, %f21;
	ld.const.f32 	%f25, [%rd24+-8];
	ld.shared.f32 	%f26, [%r69+-8];
	fma.rn.f32 	%f27, %f25, %f26, %f24;
	ld.const.f32 	%f28, [%rd24+-4];
	ld.shared.f32 	%f29, [%r69+-4];
	fma.rn.f32 	%f30, %f28, %f29, %f27;
	ld.const.f32 	%f31, [%rd24];
	ld.shared.f32 	%f32, [%r69];
	fma.rn.f32 	%f33, %f31, %f32, %f30;
	ld.const.f32 	%f34, [%rd24+4];
	ld.shared.f32 	%f35, [%r69+4];
	fma.rn.f32 	%f36, %f34, %f35, %f33;
	ld.const.f32 	%f37, [%rd24+8];
	ld.shared.f32 	%f38, [%r69+8];
	fma.rn.f32 	%f39, %f37, %f38, %f36;
	ld.const.f32 	%f40, [%rd24+12];
	ld.shared.f32 	%f41, [%r69+12];
	fma.rn.f32 	%f70, %f40, %f41, %f39;
	add.s32 	%r70, %r70, 8;
	add.s64 	%rd24, %rd24, 32;
	add.s32 	%r69, %r69, 32;
	setp.ne.s32 	%p9, %r70, 0;
	mov.u32 	%r72, %r10;
	@%p9 bra 	$L__BB0_8;
$L__BB0_9:
	setp.eq.s32 	%p10, %r7, 0;
	@%p10 bra 	$L__BB0_17;
	mul.wide.u32 	%rd13, %r68, 68;
	add.s64 	%rd4, %rd14, %rd13;
	mad.lo.s32 	%r22, %r15, 192, %r54;
	setp.lt.u32 	%p11, %r8, 3;
	@%p11 bra 	$L__BB0_12;
	mul.wide.u32 	%rd15, %r72, 4;
	add.s64 	%rd16, %rd4, %rd15;
	ld.const.f32 	%f43, [%rd16];
	add.s32 	%r58, %r72, %r1;
	shl.b32 	%r59, %r58, 2;
	add.s32 	%r60, %r22, %r59;
	ld.shared.f32 	%f44, [%r60];
	fma.rn.f32 	%f45, %f43, %f44, %f70;
	ld.const.f32 	%f46, [%rd16+4];
	ld.shared.f32 	%f47, [%r60+4];
	fma.rn.f32 	%f48, %f46, %f47, %f45;
	ld.const.f32 	%f49, [%rd16+8];
	ld.shared.f32 	%f50, [%r60+8];
	fma.rn.f32 	%f51, %f49, %f50, %f48;
	ld.const.f32 	%f52, [%rd16+12];
	ld.shared.f32 	%f53, [%r60+12];
	fma.rn.f32 	%f70, %f52, %f53, %f51;
	add.s32 	%r72, %r72, 4;
$L__BB0_12:
	setp.eq.s32 	%p12, %r9, 0;
	@%p12 bra 	$L__BB0_17;
	setp.eq.s32 	%p13, %r9, 1;
	@%p13 bra 	$L__BB0_15;
	mul.wide.u32 	%rd17, %r72, 4;
	add.s64 	%rd18, %rd4, %rd17;
	ld.const.f32 	%f55, [%rd18];
	add.s32 	%r61, %r72, %r1;
	shl.b32 	%r62, %r61, 2;
	add.s32 	%r63, %r22, %r62;
	ld.shared.f32 	%f56, [%r63];
	fma.rn.f32 	%f57, %f55, %f56, %f70;
	ld.const.f32 	%f58, [%rd18+4];
	ld.shared.f32 	%f59, [%r63+4];
	fma.rn.f32 	%f70, %f58, %f59, %f57;
	add.s32 	%r72, %r72, 2;
$L__BB0_15:
	setp.eq.s32 	%p14, %r11, 0;
	@%p14 bra 	$L__BB0_17;
	mul.wide.u32 	%rd19, %r72, 4;
	add.s64 	%rd20, %rd4, %rd19;
	ld.const.f32 	%f60, [%rd20];
	add.s32 	%r64, %r72, %r1;
	shl.b32 	%r65, %r64, 2;
	add.s32 	%r66, %r22, %r65;
	ld.shared.f32 	%f61, [%r66];
	fma.rn.f32 	%f70, %f60, %f61, %f70;
$L__BB0_17:
	add.s32 	%r68, %r68, 1;
	setp.ne.s32 	%p15, %r68, %r31;
	@%p15 bra 	$L__BB0_6;
$L__BB0_18:
	setp.ge.s32 	%p16, %r3, %r28;
	setp.ge.s32 	%p17, %r4, %r29;
	or.pred  	%p18, %p16, %p17;
	@%p18 bra 	$L__BB0_20;
	mad.lo.s32 	%r67, %r29, %r3, %r4;
	cvta.to.global.u64 	%rd21, %rd5;
	mul.wide.s32 	%rd22, %r67, 4;
	add.s64 	%rd23, %rd21, %rd22;
	st.global.f32 	[%rd23], %f70;
$L__BB0_20:
	ret;

}


// ===== COMPILED SASS (sm_100) =====

	.target	sm_100

	.elftype	@"ET_EXEC"


//--------------------- .note.nv.tkinfo           --------------------------
	.section	.note.nv.tkinfo,"",@"SHT_NOTE"
	.sectionflags	@"SHF_NOTE_NV_TKINFO"
	.tkinfo
        /*0018*/ 	.word	0x00000002
        /*0030*/ 	.string	""
        /*0030*/ 	.string	"ptxas"
        /*0030*/ 	.string	"Cuda compilation tools, release 13.0, V13.0.88"
        /*0030*/ 	.string	"Build cuda_13.0.r13.0/compiler.36424714_0"
        /*0030*/ 	.string	"-arch sm_100 -m 64 "



//--------------------- .note.nv.cuinfo           --------------------------
	.section	.note.nv.cuinfo,"",@"SHT_NOTE"
	.sectionflags	@"SHF_NOTE_NV_CUINFO"
        /*0018*/ 	.short	0x0002
        /*001a*/ 	.short	0x0064
        /*001c*/ 	.short	0x0082
	.zero		2


//--------------------- .nv.info                  --------------------------
	.section	.nv.info,"",@"SHT_CUDA_INFO"
	.align	4


	//----- nvinfo : EIATTR_REGCOUNT
	.align		4
        /*0000*/ 	.byte	0x04, 0x2f
        /*0002*/ 	.short	(.L_2 - .L_1)
	.align		4
.L_1:
        /*0004*/ 	.word	index@(_Z27convolution_2D_tiled_kernelPfS_iiii)
        /*0008*/ 	.word	0x00000019


	//----- nvinfo : EIATTR_FRAME_SIZE
	.align		4
.L_2:
        /*000c*/ 	.byte	0x04, 0x11
        /*000e*/ 	.short	(.L_4 - .L_3)
	.align		4
.L_3:
        /*0010*/ 	.word	index@(_Z27convolution_2D_tiled_kernelPfS_iiii)
        /*0014*/ 	.word	0x00000000


	//----- nvinfo : EIATTR_MIN_STACK_SIZE
	.align		4
.L_4:
        /*0018*/ 	.byte	0x04, 0x12
        /*001a*/ 	.short	(.L_6 - .L_5)
	.align		4
.L_5:
        /*001c*/ 	.word	index@(_Z27convolution_2D_tiled_kernelPfS_iiii)
        /*0020*/ 	.word	0x00000000
.L_6:


//--------------------- .nv.compat                --------------------------
	.section	.nv.compat,"",@"SHT_CUDA_COMPAT_INFO"
	.align	4
        /*0000*/ 	.byte	0x02, 0x09, 0x00, 0x00, 0x02, 0x02, 0x01, 0x00, 0x02, 0x05, 0x05, 0x00, 0x03, 0x07, 0x01, 0x01
        /*0010*/ 	.byte	0x02, 0x03, 0x00, 0x00, 0x02, 0x06, 0x01, 0x00, 0x04, 0x0b, 0x08, 0x00, 0x09, 0x00, 0x00, 0x00
        /*0020*/ 	.byte	0x00, 0x00, 0x00, 0x00


//--------------------- .nv.info._Z27convolution_2D_tiled_kernelPfS_iiii --------------------------
	.section	.nv.info._Z27convolution_2D_tiled_kernelPfS_iiii,"",@"SHT_CUDA_INFO"
	.sectionflags	@""
	.align	4


	//----- nvinfo : EIATTR_CUDA_API_VERSION
	.align		4
        /*0000*/ 	.byte	0x04, 0x37
        /*0002*/ 	.short	(.L_8 - .L_7)
.L_7:
        /*0004*/ 	.word	0x00000082


	//----- nvinfo : EIATTR_KPARAM_INFO
	.align		4
.L_8:
        /*0008*/ 	.byte	0x04, 0x17
        /*000a*/ 	.short	(.L_10 - .L_9)
.L_9:
        /*000c*/ 	.word	0x00000000
        /*0010*/ 	.short	0x0005
        /*0012*/ 	.short	0x001c
        /*0014*/ 	.byte	0x00, 0xf0, 0x11, 0x00


	//----- nvinfo : EIATTR_KPARAM_INFO
	.align		4
.L_10:
        /*0018*/ 	.byte	0x04, 0x17
        /*001a*/ 	.short	(.L_12 - .L_11)
.L_11:
        /*001c*/ 	.word	0x00000000
        /*0020*/ 	.short	0x0004
        /*0022*/ 	.short	0x0018
        /*0024*/ 	.byte	0x00, 0xf0, 0x11, 0x00


	//----- nvinfo : EIATTR_KPARAM_INFO
	.align		4
.L_12:
        /*0028*/ 	.byte	0x04, 0x17
        /*002a*/ 	.short	(.L_14 - .L_13)
.L_13:
        /*002c*/ 	.word	0x00000000
        /*0030*/ 	.short	0x0003
        /*0032*/ 	.short	0x0014
        /*0034*/ 	.byte	0x00, 0xf0, 0x11, 0x00


	//----- nvinfo : EIATTR_KPARAM_INFO
	.align		4
.L_14:
        /*0038*/ 	.byte	0x04, 0x17
        /*003a*/ 	.short	(.L_16 - .L_15)
.L_15:
        /*003c*/ 	.word	0x00000000
        /*0040*/ 	.short	0x0002
        /*0042*/ 	.short	0x0010
        /*0044*/ 	.byte	0x00, 0xf0, 0x11, 0x00


	//----- nvinfo : EIATTR_KPARAM_INFO
	.align		4
.L_16:
        /*0048*/ 	.byte	0x04, 0x17
        /*004a*/ 	.short	(.L_18 - .L_17)
.L_17:
        /*004c*/ 	.word	0x00000000
        /*0050*/ 	.short	0x0001
        /*0052*/ 	.short	0x0008
        /*0054*/ 	.byte	0x00, 0xf5, 0x21, 0x00


	//----- nvinfo : EIATTR_KPARAM_INFO
	.align		4
.L_18:
        /*0058*/ 	.byte	0x04, 0x17
        /*005a*/ 	.short	(.L_20 - .L_19)
.L_19:
        /*005c*/ 	.word	0x00000000
        /*0060*/ 	.short	0x0000
        /*0062*/ 	.short	0x0000
        /*0064*/ 	.byte	0x00, 0xf5, 0x21, 0x00


	//----- nvinfo : EIATTR_SPARSE_MMA_MASK
	.align		4
.L_20:
        /*0068*/ 	.byte	0x03, 0x50
        /*006a*/ 	.short	0x0000


	//----- nvinfo : EIATTR_MAXREG_COUNT
	.align		4
        /*006c*/ 	.byte	0x03, 0x1b
        /*006e*/ 	.short	0x00ff


	//----- nvinfo : EIATTR_NUM_BARRIERS
	.align		4
        /*0070*/ 	.byte	0x02, 0x4c
        /*0072*/ 	.byte	0x01
	.zero		1


	//----- nvinfo : EIATTR_MERCURY_ISA_VERSION
	.align		4
        /*0074*/ 	.byte	0x03, 0x5f
        /*0076*/ 	.short	0x0101


	//----- nvinfo : EIATTR_VRC_CTA_INIT_COUNT
	.align		4
        /*0078*/ 	.byte	0x02, 0x4a
	.zero		1
	.zero		1


	//----- nvinfo : EIATTR_EXIT_INSTR_OFFSETS
	.align		4
        /*007c*/ 	.byte	0x04, 0x1c
        /*007e*/ 	.short	(.L_22 - .L_21)


	//   ....[0]....
.L_21:
        /*0080*/ 	.word	0x00000240


	//   ....[1]....
        /*0084*/ 	.word	0x00000890


	//   ....[2]....
        /*0088*/ 	.word	0x000008e0


	//----- nvinfo : EIATTR_CBANK_PARAM_SIZE
	.align		4
.L_22:
        /*008c*/ 	.byte	0x03, 0x19
        /*008e*/ 	.short	0x0020


	//----- nvinfo : EIATTR_PARAM_CBANK
	.align		4
        /*0090*/ 	.byte	0x04, 0x0a
        /*0092*/ 	.short	(.L_24 - .L_23)
	.align		4
.L_23:
        /*0094*/ 	.word	index@(.nv.constant0._Z27convolution_2D_tiled_kernelPfS_iiii)
        /*0098*/ 	.short	0x0380
        /*009a*/ 	.short	0x0020


	//----- nvinfo : EIATTR_SW_WAR
	.align		4
.L_24:
        /*009c*/ 	.byte	0x04, 0x36
        /*009e*/ 	.short	(.L_26 - .L_25)
.L_25:
        /*00a0*/ 	.word	0x00000008
.L_26:


//--------------------- .nv.callgraph             --------------------------
	.section	.nv.callgraph,"",@"SHT_CUDA_CALLGRAPH"
	.align	4
	.sectionentsize	8
	.align		4
        /*0000*/ 	.word	0x00000000
	.align		4
        /*0004*/ 	.word	0xffffffff
	.align		4
        /*0008*/ 	.word	0x00000000
	.align		4
        /*000c*/ 	.word	0xfffffffe
	.align		4
        /*0010*/ 	.word	0x00000000
	.align		4
        /*0014*/ 	.word	0xfffffffd
	.align		4
        /*0018*/ 	.word	0x00000000
	.align		4
        /*001c*/ 	.word	0xfffffffc


//--------------------- .nv.constant3             --------------------------
	.section	.nv.constant3,"a",@progbits
	.align	4
.nv.constant3:
	.type		c_M,@object
	.size		c_M,(.L_0 - c_M)
c_M:
	.zero		1156
.L_0:


//--------------------- .text._Z27convolution_2D_tiled_kernelPfS_iiii --------------------------
	.section	.text._Z27convolution_2D_tiled_kernelPfS_iiii,"ax",@progbits
	.align	128
        .global         _Z27convolution_2D_tiled_kernelPfS_iiii
        .type           _Z27convolution_2D_tiled_kernelPfS_iiii,@function
        .size           _Z27convolution_2D_tiled_kernelPfS_iiii,(.L_x_8 - _Z27convolution_2D_tiled_kernelPfS_iiii)
        .other          _Z27convolution_2D_tiled_kernelPfS_iiii,@"STO_CUDA_ENTRY STV_DEFAULT"
_Z27convolution_2D_tiled_kernelPfS_iiii:
.text._Z27convolution_2D_tiled_kernelPfS_iiii:
[----:B------:R-:W-:Y:S01]  /*0000*/  LDC R1, c[0x0][0x37c] ;  /* 0x0000df00ff017b82 */ /* 0x000fe20000000800 */
[----:B------:R-:W0:Y:S01]  /*0010*/  S2R R2, SR_TID.X ;  /* 0x0000000000027919 */ /* 0x000e220000002100 */
[----:B------:R-:W1:Y:S01]  /*0020*/  LDCU UR18, c[0x0][0x39c] ;  /* 0x00007380ff1277ac */ /* 0x000e620008000800 */
[----:B------:R-:W0:Y:S01]  /*0030*/  S2R R3, SR_CTAID.X ;  /* 0x0000000000037919 */ /* 0x000e220000002500 */
[----:B------:R-:W2:Y:S01]  /*0040*/  LDCU.64 UR6, c[0x0][0x390] ;  /* 0x00007200ff0677ac */ /* 0x000ea20008000a00 */
[----:B------:R-:W3:Y:S01]  /*0050*/  S2R R5, SR_TID.Y ;  /* 0x0000000000057919 */ /* 0x000ee20000002200 */
[----:B------:R-:W4:Y:S01]  /*0060*/  LDCU.64 UR16, c[0x0][0x358] ;  /* 0x00006b00ff1077ac */ /* 0x000f220008000a00 */
[----:B------:R-:W3:Y:S01]  /*0070*/  S2R R4, SR_CTAID.Y ;  /* 0x0000000000047919 */ /* 0x000ee20000002600 */
[----:B-1----:R-:W-:-:S04]  /*0080*/  ULEA.HI UR4, UR18, UR18, URZ, 0x1 ;  /* 0x0000001212047291 */ /* 0x002fc8000f8f08ff */
[----:B------:R-:W-:Y:S01]  /*0090*/  USHF.R.S32.HI UR4, URZ, 0x1, UR4 ;  /* 0x00000001ff047899 */ /* 0x000fe20008011404 */
[----:B0-----:R-:W-:-:S05]  /*00a0*/  LEA R0, R3, R2, 0x5 ;  /* 0x0000000203007211 */ /* 0x001fca00078e28ff */
[----:B------:R-:W-:Y:S01]  /*00b0*/  VIADD R9, R0, -UR4 ;  /* 0x8000000400097c36 */ /* 0x000fe20008000000 */
[----:B---3--:R-:W-:-:S04]  /*00c0*/  LEA R3, R4, R5, 0x5 ;  /* 0x0000000504037211 */ /* 0x008fc800078e28ff */
[----:B--2---:R-:W-:Y:S02]  /*00d0*/  ISETP.GE.AND P0, PT, R9, UR7, PT ;  /* 0x0000000709007c0c */ /* 0x004fe4000bf06270 */
[----:B------:R-:W-:-:S04]  /*00e0*/  IADD3 R4, PT, PT, R3, -UR4, RZ ;  /* 0x8000000403047c10 */ /* 0x000fc8000fffe0ff */
[----:B------:R-:W-:Y:S02]  /*00f0*/  LOP3.LUT R6, R9, R4, RZ, 0xfc, !PT ;  /* 0x0000000409067212 */ /* 0x000fe400078efcff */
[----:B------:R-:W-:-:S04]  /*0100*/  ISETP.GE.OR P0, PT, R4, UR6, P0 ;  /* 0x0000000604007c0c */ /* 0x000fc80008706670 */
[----:B------:R-:W-:-:S13]  /*0110*/  ISETP.LT.OR P0, PT, R6, RZ, P0 ;  /* 0x000000ff0600720c */ /* 0x000fda0000701670 */
[----:B------:R-:W0:Y:S08]  /*0120*/  @!P0 LDC R8, c[0x0][0x398] ;  /* 0x0000e600ff088b82 */ /* 0x000e300000000800 */
[----:B------:R-:W1:Y:S01]  /*0130*/  @!P0 LDC.64 R6, c[0x0][0x388] ;  /* 0x0000e200ff068b82 */ /* 0x000e620000000a00 */
[----:B0-----:R-:W-:-:S04]  /*0140*/  @!P0 IMAD R9, R4, R8, R9 ;  /* 0x0000000804098224 */ /* 0x001fc800078e0209 */
[----:B-1----:R-:W-:-:S06]  /*0150*/  @!P0 IMAD.WIDE R6, R9, 0x4, R6 ;  /* 0x0000000409068825 */ /* 0x002fcc00078e0206 */
[----:B----4-:R-:W2:Y:S01]  /*0160*/  @!P0 LDG.E R6, desc[UR16][R6.64] ;  /* 0x0000001006068981 */ /* 0x010ea2000c1e1900 */
[----:B------:R-:W0:Y:S01]  /*0170*/  S2UR UR5, SR_CgaCtaId ;  /* 0x00000000000579c3 */ /* 0x000e220000008800 */
[----:B------:R-:W-:Y:S01]  /*0180*/  UMOV UR4, 0x400 ;  /* 0x0000040000047882 */ /* 0x000fe20000000000 */
[----:B------:R-:W-:Y:S01]  /*0190*/  LOP3.LUT P1, RZ, R5, 0x3e0, R2, 0xc8, !PT ;  /* 0x000003e005ff7812 */ /* 0x000fe2000782c802 */
[----:B0-----:R-:W-:-:S06]  /*01a0*/  ULEA UR4, UR5, UR4, 0x18 ;  /* 0x0000000405047291 */ /* 0x001fcc000f8ec0ff */
[----:B------:R-:W-:-:S05]  /*01b0*/  @!P0 MOV R4, UR4 ;  /* 0x0000000400048c02 */ /* 0x000fca0008000f00 */
[----:B------:R-:W-:Y:S02]  /*01c0*/  @!P0 IMAD R9, R5, 0xc0, R4 ;  /* 0x000000c005098824 */ /* 0x000fe400078e0204 */
[----:B------:R-:W-:-:S03]  /*01d0*/  @P0 IMAD.U32 R4, RZ, RZ, UR4 ;  /* 0x00000004ff040e24 */ /* 0x000fc6000f8e00ff */
[----:B------:R-:W-:Y:S01]  /*01e0*/  @!P0 LEA R9, R2, R9, 0x2 ;  /* 0x0000000902098211 */ /* 0x000fe200078e10ff */
[----:B------:R-:W-:-:S05]  /*01f0*/  @P0 IMAD R11, R5, 0xc0, R4 ;  /* 0x000000c0050b0824 */ /* 0x000fca00078e0204 */
[----:B------:R-:W-:Y:S01]  /*0200*/  @P0 LEA R11, R2, R11, 0x2 ;  /* 0x0000000b020b0211 */ /* 0x000fe200078e10ff */
[----:B--2---:R0:W-:Y:S04]  /*0210*/  @!P0 STS [R9], R6 ;  /* 0x0000000609008388 */ /* 0x0041e80000000800 */
[----:B------:R0:W-:Y:S01]  /*0220*/  @P0 STS [R11], RZ ;  /* 0x000000ff0b000388 */ /* 0x0001e20000000800 */
[----:B------:R-:W-:Y:S06]  /*0230*/  BAR.SYNC.DEFER_BLOCKING 0x0 ;  /* 0x0000000000007b1d */ /* 0x000fec0000010000 */
[----:B------:R-:W-:Y:S05]  /*0240*/  @P1 EXIT ;  /* 0x000000000000194d */ /* 0x000fea0003800000 */
[----:B------:R-:W-:Y:S01]  /*0250*/  UISETP.GE.AND UP0, UPT, UR18, 0x1, UPT ;  /* 0x000000011200788c */ /* 0x000fe2000bf06270 */
[----:B------:R-:W-:-:S08]  /*0260*/  IMAD.MOV.U32 R7, RZ, RZ, RZ ;  /* 0x000000ffff077224 */ /* 0x000fd000078e00ff */
[----:B------:R-:W-:Y:S05]  /*0270*/  BRA.U !UP0, `(.L_x_0) ;  /* 0x0000000508787547 */ /* 0x000fea000b800000 */
[----:B------:R-:W-:Y:S01]  /*0280*/  ULOP3.LUT UR8, UR18, 0x7, URZ, 0xc0, !UPT ;  /* 0x0000000712087892 */ /* 0x000fe2000f8ec0ff */
[----:B0-----:R-:W-:Y:S01]  /*0290*/  LEA R6, R2, R4, 0x2 ;  /* 0x0000000402067211 */ /* 0x001fe200078e10ff */
[----:B------:R-:W-:Y:S01]  /*02a0*/  HFMA2 R7, -RZ, RZ, 0, 0 ;  /* 0x00000000ff077431 */ /* 0x000fe200000001ff */
[----:B------:R-:W-:Y:S02]  /*02b0*/  ULOP3.LUT UR10, UR18, 0x7ffffff8, URZ, 0xc0, !UPT ;  /* 0x7ffffff8120a7892 */ /* 0x000fe4000f8ec0ff */
[----:B------:R-:W-:Y:S01]  /*02c0*/  UIADD3 UR4, UPT, UPT, UR8, -0x1, URZ ;  /* 0xffffffff08047890 */ /* 0x000fe2000fffe0ff */
[----:B------:R-:W-:Y:S01]  /*02d0*/  VIADD R6, R6, 0x10 ;  /* 0x0000001006067836 */ /* 0x000fe20000000000 */
[----:B------:R-:W-:Y:S02]  /*02e0*/  ULOP3.LUT UR9, UR18, 0x3, URZ, 0xc0, !UPT ;  /* 0x0000000312097892 */ /* 0x000fe4000f8ec0ff */
[----:B------:R-:W-:Y:S02]  /*02f0*/  UISETP.GE.U32.AND UP0, UPT, UR4, 0x3, UPT ;  /* 0x000000030400788c */ /* 0x000fe4000bf06070 */
[----:B------:R-:W-:Y:S01]  /*0300*/  UIADD3 UR7, UPT, UPT, -UR10, URZ, URZ ;  /* 0x000000ff0a077290 */ /* 0x000fe2000fffe1ff */
[----:B------:R-:W-:-:S11]  /*0310*/  UMOV UR4, URZ ;  /* 0x000000ff00047c82 */ /* 0x000fd60008000000 */
.L_x_6:
[----:B------:R-:W0:Y:S01]  /*0320*/  LDC R13, c[0x0][0x39c] ;  /* 0x0000e700ff0d7b82 */ /* 0x000e220000000800 */
[----:B------:R-:W-:Y:S02]  /*0330*/  IADD3 R11, PT, PT, R5, UR4, RZ ;  /* 0x00000004050b7c10 */ /* 0x000fe4000fffe0ff */
[----:B------:R-:W-:Y:S02]  /*0340*/  MOV R9, RZ ;  /* 0x000000ff00097202 */ /* 0x000fe40000000f00 */
[----:B0-----:R-:W-:-:S13]  /*0350*/  ISETP.GE.U32.AND P0, PT, R13, 0x8, PT ;  /* 0x000000080d00780c */ /* 0x001fda0003f06070 */
[----:B------:R-:W-:Y:S05]  /*0360*/  @!P0 BRA `(.L_x_1) ;  /* 0x0000000000888947 */ /* 0x000fea0003800000 */
[----:B------:R-:W-:Y:S01]  /*0370*/  IMAD R8, R11, 0xc0, R6 ;  /* 0x000000c00b087824 */ /* 0x000fe200078e0206 */
[----:B------:R-:W-:Y:S01]  /*0380*/  UMOV UR6, 0x10 ;  /* 0x0000001000067882 */ /* 0x000fe20000000000 */
[----:B------:R-:W-:Y:S01]  /*0390*/  UMOV UR5, UR7 ;  /* 0x0000000700057c82 */ /* 0x000fe20008000000 */
[----:B------:R-:W-:-:S12]  /*03a0*/  UIMAD UR6, UR4, 0x44, UR6 ;  /* 0x00000044040678a4 */ /* 0x000fd8000f8e0206 */
.L_x_2:
[----:B------:R-:W0:Y:S01]  /*03b0*/  LDS R10, [R8+-0x10] ;  /* 0xfffff000080a7984 */ /* 0x000e220000000800 */
[----:B------:R-:W0:Y:S03]  /*03c0*/  LDCU UR11, c[0x3][UR6+-0x10] ;  /* 0x00fffe00060b77ac */ /* 0x000e260008000800 */
[----:B------:R-:W1:Y:S01]  /*03d0*/  LDS R9, [R8+-0xc] ;  /* 0xfffff40008097984 */ /* 0x000e620000000800 */
[----:B------:R-:W1:Y:S03]  /*03e0*/  LDCU UR12, c[0x3][UR6+-0xc] ;  /* 0x00fffe80060c77ac */ /* 0x000e660008000800 */
[----:B------:R-:W2:Y:S01]  /*03f0*/  LDS R12, [R8+-0x8] ;  /* 0xfffff800080c7984 */ /* 0x000ea20000000800 */
[----:B------:R-:W2:Y:S03]  /*0400*/  LDCU UR13, c[0x3][UR6+-0x8] ;  /* 0x00ffff00060d77ac */ /* 0x000ea60008000800 */
[----:B------:R-:W3:Y:S01]  /*0410*/  LDS R14, [R8+-0x4] ;  /* 0xfffffc00080e7984 */ /* 0x000ee20000000800 */
[----:B------:R-:W3:Y:S03]  /*0420*/  LDCU UR14, c[0x3][UR6+-0x4] ;  /* 0x00ffff80060e77ac */ /* 0x000ee60008000800 */
[----:B------:R-:W4:Y:S01]  /*0430*/  LDS R16, [R8] ;  /* 0x0000000008107984 */ /* 0x000f220000000800 */
[----:B------:R-:W4:Y:S03]  /*0440*/  LDCU UR15, c[0x3][UR6] ;  /* 0x00c00000060f77ac */ /* 0x000f260008000800 */
[----:B------:R-:W5:Y:S01]  /*0450*/  LDS R18, [R8+0x4] ;  /* 0x0000040008127984 */ /* 0x000f620000000800 */
[----:B------:R-:W-:-:S03]  /*0460*/  UIADD3 UR5, UPT, UPT, UR5, 0x8, URZ ;  /* 0x0000000805057890 */ /* 0x000fc6000fffe0ff */
[----:B------:R-:W5:Y:S01]  /*0470*/  LDS R20, [R8+0x8] ;  /* 0x0000080008147984 */ /* 0x000f620000000800 */
[----:B------:R-:W-:-:S03]  /*0480*/  UISETP.NE.AND UP1, UPT, UR5, URZ, UPT ;  /* 0x000000ff0500728c */ /* 0x000fc6000bf25270 */
[----:B------:R0:W5:Y:S02]  /*0490*/  LDS R22, [R8+0xc] ;  /* 0x00000c0008167984 */ /* 0x0001640000000800 */
[----:B0-----:R-:W-:Y:S02]  /*04a0*/  VIADD R8, R8, 0x20 ;  /* 0x0000002008087836 */ /* 0x001fe40000000000 */
[----:B------:R-:W-:Y:S01]  /*04b0*/  FFMA R10, R10, UR11, R7 ;  /* 0x0000000b0a0a7c23 */ /* 0x000fe20008000007 */
[----:B------:R-:W5:Y:S03]  /*04c0*/  LDCU UR11, c[0x3][UR6+0x4] ;  /* 0x00c00080060b77ac */ /* 0x000f660008000800 */
[----:B-1----:R-:W-:Y:S01]  /*04d0*/  FFMA R9, R9, UR12, R10 ;  /* 0x0000000c09097c23 */ /* 0x002fe2000800000a */
[----:B------:R-:W0:Y:S03]  /*04e0*/  LDCU UR12, c[0x3][UR6+0x8] ;  /* 0x00c00100060c77ac */ /* 0x000e260008000800 */
[----:B--2---:R-:W-:Y:S01]  /*04f0*/  FFMA R9, R12, UR13, R9 ;  /* 0x0000000d0c097c23 */ /* 0x004fe20008000009 */
[----:B------:R-:W1:Y:S03]  /*0500*/  LDCU UR13, c[0x3][UR6+0xc] ;  /* 0x00c00180060d77ac */ /* 0x000e660008000800 */
[----:B---3--:R-:W-:Y:S01]  /*0510*/  FFMA R9, R14, UR14, R9 ;  /* 0x0000000e0e097c23 */ /* 0x008fe20008000009 */
[----:B------:R-:W-:-:S03]  /*0520*/  UIADD3 UR6, UPT, UPT, UR6, 0x20, URZ ;  /* 0x0000002006067890 */ /* 0x000fc6000fffe0ff */
[----:B----4-:R-:W-:-:S04]  /*0530*/  FFMA R9, R16, UR15, R9 ;  /* 0x0000000f10097c23 */ /* 0x010fc80008000009 */
[----:B-----5:R-:W-:-:S04]  /*0540*/  FFMA R9, R18, UR11, R9 ;  /* 0x0000000b12097c23 */ /* 0x020fc80008000009 */
[----:B0-----:R-:W-:-:S04]  /*0550*/  FFMA R9, R20, UR12, R9 ;  /* 0x0000000c14097c23 */ /* 0x001fc80008000009 */
[----:B-1----:R-:W-:Y:S01]  /*0560*/  FFMA R7, R22, UR13, R9 ;  /* 0x0000000d16077c23 */ /* 0x002fe20008000009 */
[----:B------:R-:W-:Y:S06]  /*0570*/  BRA.U UP1, `(.L_x_2) ;  /* 0xfffffffd018c7547 */ /* 0x000fec000b83ffff */
[----:B------:R-:W-:-:S07]  /*0580*/  MOV R9, UR10 ;  /* 0x0000000a00097c02 */ /* 0x000fce0008000f00 */
.L_x_1:
[----:B------:R-:W-:-:S09]  /*0590*/  UISETP.NE.AND UP1, UPT, UR8, URZ, UPT ;  /* 0x000000ff0800728c */ /* 0x000fd2000bf25270 */
[----:B------:R-:W-:Y:S05]  /*05a0*/  BRA.U !UP1, `(.L_x_3) ;  /* 0x0000000109a07547 */ /* 0x000fea000b800000 */
[----:B------:R-:W-:Y:S01]  /*05b0*/  IMAD R8, R11, 0xc0, R4 ;  /* 0x000000c00b087824 */ /* 0x000fe200078e0204 */
[----:B------:R-:W-:Y:S02]  /*05c0*/  UISETP.NE.AND UP1, UPT, UR9, URZ, UPT ;  /* 0x000000ff0900728c */ /* 0x000fe4000bf25270 */
[----:B------:R-:W-:Y:S01]  /*05d0*/  UIMAD UR5, UR4, 0x44, URZ ;  /* 0x00000044040578a4 */ /* 0x000fe2000f8e02ff */
[----:B------:R-:W-:Y:S11]  /*05e0*/  BRA.U !UP0, `(.L_x_4) ;  /* 0x0000000108407547 */ /* 0x000ff6000b800000 */
[C---:B------:R-:W-:Y:S02]  /*05f0*/  IADD3 R11, PT, PT, R9.reuse, R2, RZ ;  /* 0x00000002090b7210 */ /* 0x040fe40007ffe0ff */
[C---:B------:R-:W-:Y:S02]  /*0600*/  LEA R10, R9.reuse, UR5, 0x2 ;  /* 0x00000005090a7c11 */ /* 0x040fe4000f8e10ff */
[----:B------:R-:W-:Y:S01]  /*0610*/  IADD3 R9, PT, PT, R9, 0x4, RZ ;  /* 0x0000000409097810 */ /* 0x000fe20007ffe0ff */
[----:B------:R-:W-:Y:S01]  /*0620*/  IMAD R11, R11, 0x4, R8 ;  /* 0x000000040b0b7824 */ /* 0x000fe200078e0208 */
[----:B------:R-:W0:Y:S04]  /*0630*/  LDC R12, c[0x3][R10] ;  /* 0x00c000000a0c7b82 */ /* 0x000e280000000800 */
[----:B------:R-:W0:Y:S04]  /*0640*/  LDS R14, [R11] ;  /* 0x000000000b0e7984 */ /* 0x000e280000000800 */
[----:B------:R-:W1:Y:S01]  /*0650*/  LDS R16, [R11+0x4] ;  /* 0x000004000b107984 */ /* 0x000e620000000800 */
[----:B------:R-:W1:Y:S03]  /*0660*/  LDC R15, c[0x3][R10+0x4] ;  /* 0x00c001000a0f7b82 */ /* 0x000e660000000800 */
[----:B------:R-:W2:Y:S04]  /*0670*/  LDS R18, [R11+0x8] ;  /* 0x000008000b127984 */ /* 0x000ea80000000800 */
[----:B------:R-:W3:Y:S01]  /*0680*/  LDS R20, [R11+0xc] ;  /* 0x00000c000b147984 */ /* 0x000ee20000000800 */
[----:B------:R-:W2:Y:S08]  /*0690*/  LDC R17, c[0x3][R10+0x8] ;  /* 0x00c002000a117b82 */ /* 0x000eb00000000800 */
[----:B------:R-:W3:Y:S01]  /*06a0*/  LDC R19, c[0x3][R10+0xc] ;  /* 0x00c003000a137b82 */ /* 0x000ee20000000800 */
[----:B0-----:R-:W-:-:S04]  /*06b0*/  FFMA R12, R12, R14, R7 ;  /* 0x0000000e0c0c7223 */ /* 0x001fc80000000007 */
[----:B-1----:R-:W-:-:S04]  /*06c0*/  FFMA R12, R15, R16, R12 ;  /* 0x000000100f0c7223 */ /* 0x002fc8000000000c */
[----:B--2---:R-:W-:-:S04]  /*06d0*/  FFMA R12, R17, R18, R12 ;  /* 0x00000012110c7223 */ /* 0x004fc8000000000c */
[----:B---3--:R-:W-:-:S07]  /*06e0*/  FFMA R7, R19, R20, R12 ;  /* 0x0000001413077223 */ /* 0x008fce000000000c */
.L_x_4:
[----:B------:R-:W-:Y:S05]  /*06f0*/  BRA.U !UP1, `(.L_x_3) ;  /* 0x00000001094c7547 */ /* 0x000fea000b800000 */
[----:B------:R-:W-:Y:S01]  /*0700*/  UISETP.NE.AND UP1, UPT, UR9, 0x1, UPT ;  /* 0x000000010900788c */ /* 0x000fe2000bf25270 */
[----:B------:R-:W-:-:S08]  /*0710*/  LOP3.LUT P0, RZ, R13, 0x1, RZ, 0xc0, !PT ;  /* 0x000000010dff7812 */ /* 0x000fd0000780c0ff */
[----:B------:R-:W-:Y:S05]  /*0720*/  BRA.U !UP1, `(.L_x_5) ;  /* 0x0000000109287547 */ /* 0x000fea000b800000 */
[C---:B------:R-:W-:Y:S02]  /*0730*/  IADD3 R11, PT, PT, R9.reuse, R2, RZ ;  /* 0x00000002090b7210 */ /* 0x040fe40007ffe0ff */
[C---:B------:R-:W-:Y:S02]  /*0740*/  LEA R10, R9.reuse, UR5, 0x2 ;  /* 0x00000005090a7c11 */ /* 0x040fe4000f8e10ff */
[----:B------:R-:W-:Y:S01]  /*0750*/  IADD3 R9, PT, PT, R9, 0x2, RZ ;  /* 0x0000000209097810 */ /* 0x000fe20007ffe0ff */
[----:B------:R-:W-:Y:S01]  /*0760*/  IMAD R11, R11, 0x4, R8 ;  /* 0x000000040b0b7824 */ /* 0x000fe200078e0208 */
[----:B------:R-:W0:Y:S04]  /*0770*/  LDC R12, c[0x3][R10] ;  /* 0x00c000000a0c7b82 */ /* 0x000e280000000800 */
[----:B------:R-:W0:Y:S04]  /*0780*/  LDS R14, [R11] ;  /* 0x000000000b0e7984 */ /* 0x000e280000000800 */
[----:B------:R-:W1:Y:S01]  /*0790*/  LDS R15, [R11+0x4] ;  /* 0x000004000b0f7984 */ /* 0x000e620000000800 */
[----:B------:R-:W1:Y:S01]  /*07a0*/  LDC R16, c[0x3][R10+0x4] ;  /* 0x00c001000a107b82 */ /* 0x000e620000000800 */
[----:B0-----:R-:W-:-:S04]  /*07b0*/  FFMA R7, R12, R14, R7 ;  /* 0x0000000e0c077223 */ /* 0x001fc80000000007 */
[----:B-1----:R-:W-:-:S07]  /*07c0*/  FFMA R7, R16, R15, R7 ;  /* 0x0000000f10077223 */ /* 0x002fce0000000007 */
.L_x_5:
[----:B------:R-:W-:Y:S02]  /*07d0*/  @P0 IADD3 R11, PT, PT, R2, R9, RZ ;  /* 0x00000009020b0210 */ /* 0x000fe40007ffe0ff */
[----:B------:R-:W-:Y:S02]  /*07e0*/  @P0 LEA R9, R9, UR5, 0x2 ;  /* 0x0000000509090c11 */ /* 0x000fe4000f8e10ff */
[----:B------:R-:W-:Y:S02]  /*07f0*/  @P0 LEA R11, R11, R8, 0x2 ;  /* 0x000000080b0b0211 */ /* 0x000fe400078e10ff */
[----:B------:R-:W0:Y:S04]  /*0800*/  @P0 LDC R8, c[0x3][R9] ;  /* 0x00c0000009080b82 */ /* 0x000e280000000800 */
[----:B------:R-:W0:Y:S02]  /*0810*/  @P0 LDS R11, [R11] ;  /* 0x000000000b0b0984 */ /* 0x000e240000000800 */
[----:B0-----:R-:W-:-:S07]  /*0820*/  @P0 FFMA R7, R8, R11, R7 ;  /* 0x0000000b08070223 */ /* 0x001fce0000000007 */
.L_x_3:
[----:B------:R-:W-:-:S06]  /*0830*/  UIADD3 UR4, UPT, UPT, UR4, 0x1, URZ ;  /* 0x0000000104047890 */ /* 0x000fcc000fffe0ff */
[----:B------:R-:W-:-:S13]  /*0840*/  ISETP.NE.AND P0, PT, R13, UR4, PT ;  /* 0x000000040d007c0c */ /* 0x000fda000bf05270 */
[----:B------:R-:W-:Y:S05]  /*0850*/  @P0 BRA `(.L_x_6) ;  /* 0xfffffff800b00947 */ /* 0x000fea000383ffff */
.L_x_0:
[----:B------:R-:W1:Y:S02]  /*0860*/  LDCU.64 UR4, c[0x0][0x390] ;  /* 0x00007200ff0477ac */ /* 0x000e640008000a00 */
[----:B-1----:R-:W-:-:S04]  /*0870*/  ISETP.GE.AND P0, PT, R0, UR5, PT ;  /* 0x0000000500007c0c */ /* 0x002fc8000bf06270 */
[----:B------:R-:W-:-:S13]  /*0880*/  ISETP.GE.OR P0, PT, R3, UR4, P0 ;  /* 0x0000000403007c0c */ /* 0x000fda0008706670 */
[----:B------:R-:W-:Y:S05]  /*0890*/  @P0 EXIT ;  /* 0x000000000000094d */ /* 0x000fea0003800000 */
[----:B------:R-:W1:Y:S01]  /*08a0*/  LDC.64 R4, c[0x0][0x380] ;  /* 0x0000e000ff047b82 */ /* 0x000e620000000a00 */
[----:B------:R-:W-:-:S04]  /*08b0*/  IMAD R3, R3, UR5, R0 ;  /* 0x0000000503037c24 */ /* 0x000fc8000f8e0200 */
[----:B-1----:R-:W-:-:S05]  /*08c0*/  IMAD.WIDE R2, R3, 0x4, R4 ;  /* 0x0000000403027825 */ /* 0x002fca00078e0204 */
[----:B------:R-:W-:Y:S01]  /*08d0*/  STG.E desc[UR16][R2.64], R7 ;  /* 0x0000000702007986 */ /* 0x000fe2000c101910 */
[----:B------:R-:W-:Y:S05]  /*08e0*/  EXIT ;  /* 0x000000000000794d */ /* 0x000fea0003800000 */
.L_x_7:
[----:B------:R-:W-:-:S00]  /*08f0*/  BRA `(.L_x_7) ;  /* 0xfffffffc00fc7947 */ /* 0x000fc0000383ffff */
[----:B------:R-:W-:-:S00]  /*0900*/  NOP ;  /* 0x0000000000007918 */ /* 0x000fc00000000000 */
[----:B------:R-:W-:-:S00]  /*0910*/  NOP ;  /* 0x0000000000007918 */ /* 0x000fc00000000000 */
[----:B------:R-:W-:-:S00]  /*0920*/  NOP ;  /* 0x0000000000007918 */ /* 0x000fc00000000000 */
[----:B------:R-:W-:-:S00]  /*0930*/  NOP ;  /* 0x0000000000007918 */ /* 0x000fc00000000000 */
[----:B------:R-:W-:-:S00]  /*0940*/  NOP ;  /* 0x0000000000007918 */ /* 0x000fc00000000000 */
[----:B------:R-:W-:-:S00]  /*0950*/  NOP ;  /* 0x0000000000007918 */ /* 0x000fc00000000000 */
[----:B------:R-:W-:-:S00]  /*0960*/  NOP ;  /* 0x0000000000007918 */ /* 0x000fc00000000000 */
[----:B------:R-:W-:-:S00]  /*0970*/  NOP ;  /* 0x0000000000007918 */ /* 0x000fc00000000000 */
.L_x_8:


//--------------------- .nv.shared._Z27convolution_2D_tiled_kernelPfS_iiii --------------------------
	.section	.nv.shared._Z27convolution_2D_tiled_kernelPfS_iiii,"aw",@nobits
	.sectionflags	@""
	.align	4
.nv.shared._Z27convolution_2D_tiled_kernelPfS_iiii:
	.zero		10240


//--------------------- .nv.shared.reserved.0     --------------------------
	.section	.nv.shared.reserved.0,"aw",@nobits
	.weak		__nv_reservedSMEM_offset_0_alias
	.size		__nv_reservedSMEM_offset_0_alias, 0, 64
	.other		__nv_reservedSMEM_offset_0_alias,@"STO_CUDA_RESERVED_SHARED STV_DEFAULT"
__nv_reservedSMEM_offset_0_alias:
	.zero		0
	.zero		64


//--------------------- .nv.constant0._Z27convolution_2D_tiled_kernelPfS_iiii --------------------------
	.section	.nv.constant0._Z27convolution_2D_tiled_kernelPfS_iiii,"a",@progbits
	.sectionflags	@""
	.align	4
.nv.constant0._Z27convolution_2D_tiled_kernelPfS_iiii:
	.zero		928


//--------------------- SYMBOLS --------------------------

	.type		.nv.reservedSmem.offset0,@object
	.size		.nv.reservedSmem.offset0,0x4
	.type		.nv.reservedSmem.cap,@object
	.size		.nv.reservedSmem.cap,0x4
